//
// Generated by NVIDIA NVVM Compiler
//
// Compiler Build ID: CL-36424714
// Cuda compilation tools, release 13.0, V13.0.88
// Based on NVVM 20.0.0
//

.version 9.0
.target sm_100
.address_size 64

	// .globl	_Z11hist_kernelPciPj
// _ZZ11hist_kernelPciPjE6hist_s has been demoted

.visible .entry _Z11hist_kernelPciPj(
	.param .u64 .ptr .align 1 _Z11hist_kernelPciPj_param_0,
	.param .u32 _Z11hist_kernelPciPj_param_1,
	.param .u64 .ptr .align 1 _Z11hist_kernelPciPj_param_2
)
{
	.reg .pred 	%p<6>;
	.reg .b16 	%rs<4>;
	.reg .b32 	%r<17>;
	.reg .b64 	%rd<9>;
	// demoted variable
	.shared .align 4 .b8 _ZZ11hist_kernelPciPjE6hist_s[28];
	ld.param.u64 	%rd1, [_Z11hist_kernelPciPj_param_0];
	ld.param.u32 	%r5, [_Z11hist_kernelPciPj_param_1];
	ld.param.u64 	%rd2, [_Z11hist_kernelPciPj_param_2];
	mov.u32 	%r1, %tid.x;
	setp.gt.u32 	%p1, %r1, 6;
	shl.b32 	%r6, %r1, 2;
	mov.u32 	%r7, _ZZ11hist_kernelPciPjE6hist_s;
	add.s32 	%r2, %r7, %r6;
	@%p1 bra 	$L__BB0_2;
	mov.b32 	%r8, 0;
	st.shared.u32 	[%r2], %r8;
$L__BB0_2:
	bar.sync 	0;
	mov.u32 	%r9, %ctaid.x;
	mov.u32 	%r10, %ntid.x;
	mad.lo.s32 	%r3, %r9, %r10, %r1;
	setp.ge.s32 	%p2, %r3, %r5;
	@%p2 bra 	$L__BB0_5;
	cvt.s64.s32 	%rd3, %r3;
	cvta.to.global.u64 	%rd4, %rd1;
	add.s64 	%rd5, %rd4, %rd3;
	ld.global.u8 	%rs2, [%rd5];
	add.s16 	%rs1, %rs2, -97;
	and.b16  	%rs3, %rs1, 255;
	setp.gt.u16 	%p3, %rs3, 25;
	@%p3 bra 	$L__BB0_5;
	cvt.u32.u16 	%r11, %rs1;
	and.b32  	%r12, %r11, 252;
	add.s32 	%r14, %r7, %r12;
	atom.shared.add.u32 	%r15, [%r14], 1;
$L__BB0_5:
	setp.gt.u32 	%p4, %r1, 6;
	bar.sync 	0;
	@%p4 bra 	$L__BB0_8;
	ld.shared.u32 	%r4, [%r2];
	setp.eq.s32 	%p5, %r4, 0;
	@%p5 bra 	$L__BB0_8;
	cvta.to.global.u64 	%rd6, %rd2;
	mul.wide.u32 	%rd7, %r1, 4;
	add.s64 	%rd8, %rd6, %rd7;
	atom.global.add.u32 	%r16, [%rd8], %r4;
$L__BB0_8:
	ret;

}


// ===== COMPILED SASS (sm_100) =====

	.target	sm_100

	.elftype	@"ET_EXEC"


//--------------------- .note.nv.tkinfo           --------------------------
	.section	.note.nv.tkinfo,"",@"SHT_NOTE"
	.sectionflags	@"SHF_NOTE_NV_TKINFO"
	.tkinfo
        /*0018*/ 	.word	0x00000002
        /*0030*/ 	.string	""
        /*0030*/ 	.string	"ptxas"
        /*0030*/ 	.string	"Cuda compilation tools, release 13.0, V13.0.88"
        /*0030*/ 	.string	"Build cuda_13.0.r13.0/compiler.36424714_0"
        /*0030*/ 	.string	"-arch sm_100 -m 64 "



//--------------------- .note.nv.cuinfo           --------------------------
	.section	.note.nv.cuinfo,"",@"SHT_NOTE"
	.sectionflags	@"SHF_NOTE_NV_CUINFO"
        /*0018*/ 	.short	0x0002
        /*001a*/ 	.short	0x0064
        /*001c*/ 	.short	0x0082
	.zero		2


//--------------------- .nv.info                  --------------------------
	.section	.nv.info,"",@"SHT_CUDA_INFO"
	.align	4


	//----- nvinfo : EIATTR_REGCOUNT
	.align		4
        /*0000*/ 	.byte	0x04, 0x2f
        /*0002*/ 	.short	(.L_1 - .L_0)
	.align		4
.L_0:
        /*0004*/ 	.word	index@(_Z11hist_kernelPciPj)
        /*0008*/ 	.word	0x0000000a


	//----- nvinfo : EIATTR_FRAME_SIZE
	.align		4
.L_1:
        /*000c*/ 	.byte	0x04, 0x11
        /*000e*/ 	.short	(.L_3 - .L_2)
	.align		4
.L_2:
        /*0010*/ 	.word	index@(_Z11hist_kernelPciPj)
        /*0014*/ 	.word	0x00000000


	//----- nvinfo : EIATTR_MIN_STACK_SIZE
	.align		4
.L_3:
        /*0018*/ 	.byte	0x04, 0x12
        /*001a*/ 	.short	(.L_5 - .L_4)
	.align		4
.L_4:
        /*001c*/ 	.word	index@(_Z11hist_kernelPciPj)
        /*0020*/ 	.word	0x00000000
.L_5:


//--------------------- .nv.compat                --------------------------
	.section	.nv.compat,"",@"SHT_CUDA_COMPAT_INFO"
	.align	4
        /*0000*/ 	.byte	0x02, 0x09, 0x00, 0x00, 0x02, 0x02, 0x01, 0x00, 0x02, 0x05, 0x05, 0x00, 0x03, 0x07, 0x01, 0x01
        /*0010*/ 	.byte	0x02, 0x03, 0x00, 0x00, 0x02, 0x06, 0x01, 0x00, 0x04, 0x0b, 0x08, 0x00, 0x09, 0x00, 0x00, 0x00
        /*0020*/ 	.byte	0x00, 0x00, 0x00, 0x00


//--------------------- .nv.info._Z11hist_kernelPciPj --------------------------
	.section	.nv.info._Z11hist_kernelPciPj,"",@"SHT_CUDA_INFO"
	.sectionflags	@""
	.align	4


	//----- nvinfo : EIATTR_CUDA_API_VERSION
	.align		4
        /*0000*/ 	.byte	0x04, 0x37
        /*0002*/ 	.short	(.L_7 - .L_6)
.L_6:
        /*0004*/ 	.word	0x00000082


	//----- nvinfo : EIATTR_KPARAM_INFO
	.align		4
.L_7:
        /*0008*/ 	.byte	0x04, 0x17
        /*000a*/ 	.short	(.L_9 - .L_8)
.L_8:
        /*000c*/ 	.word	0x00000000
        /*0010*/ 	.short	0x0002
        /*0012*/ 	.short	0x0010
        /*0014*/ 	.byte	0x00, 0xf5, 0x21, 0x00


	//----- nvinfo : EIATTR_KPARAM_INFO
	.align		4
.L_9:
        /*0018*/ 	.byte	0x04, 0x17
        /*001a*/ 	.short	(.L_11 - .L_10)
.L_10:
        /*001c*/ 	.word	0x00000000
        /*0020*/ 	.short	0x0001
        /*0022*/ 	.short	0x0008
        /*0024*/ 	.byte	0x00, 0xf0, 0x11, 0x00


	//----- nvinfo : EIATTR_KPARAM_INFO
	.align		4
.L_11:
        /*0028*/ 	.byte	0x04, 0x17
        /*002a*/ 	.short	(.L_13 - .L_12)
.L_12:
        /*002c*/ 	.word	0x00000000
        /*0030*/ 	.short	0x0000
        /*0032*/ 	.short	0x0000
        /*0034*/ 	.byte	0x00, 0xf5, 0x21, 0x00


	//----- nvinfo : EIATTR_SPARSE_MMA_MASK
	.align		4
.L_13:
        /*0038*/ 	.byte	0x03, 0x50
        /*003a*/ 	.short	0x0000


	//----- nvinfo : EIATTR_MAXREG_COUNT
	.align		4
        /*003c*/ 	.byte	0x03, 0x1b
        /*003e*/ 	.short	0x00ff


	//----- nvinfo : EIATTR_NUM_BARRIERS
	.align		4
        /*0040*/ 	.byte	0x02, 0x4c
        /*0042*/ 	.byte	0x01
	.zero		1


	//----- nvinfo : EIATTR_MERCURY_ISA_VERSION
	.align		4
        /*0044*/ 	.byte	0x03, 0x5f
        /*0046*/ 	.short	0x0101


	//----- nvinfo : EIATTR_VRC_CTA_INIT_COUNT
	.align		4
        /*0048*/ 	.byte	0x02, 0x4a
	.zero		1
	.zero		1


	//----- nvinfo : EIATTR_EXIT_INSTR_OFFSETS
	.align		4
        /*004c*/ 	.byte	0x04, 0x1c
        /*004e*/ 	.short	(.L_15 - .L_14)


	//   ....[0]....
.L_14:
        /*0050*/ 	.word	0x000001d0


	//   ....[1]....
        /*0054*/ 	.word	0x00000200


	//   ....[2]....
        /*0058*/ 	.word	0x00000240


	//----- nvinfo : EIATTR_CRS_STACK_SIZE
	.align		4
.L_15:
        /*005c*/ 	.byte	0x04, 0x1e
        /*005e*/ 	.short	(.L_17 - .L_16)
.L_16:
        /*0060*/ 	.word	0x00000000


	//----- nvinfo : EIATTR_CBANK_PARAM_SIZE
	.align		4
.L_17:
        /*0064*/ 	.byte	0x03, 0x19
        /*0066*/ 	.short	0x0018


	//----- nvinfo : EIATTR_PARAM_CBANK
	.align		4
        /*0068*/ 	.byte	0x04, 0x0a
        /*006a*/ 	.short	(.L_19 - .L_18)
	.align		4
.L_18:
        /*006c*/ 	.word	index@(.nv.constant0._Z11hist_kernelPciPj)
        /*0070*/ 	.short	0x0380
        /*0072*/ 	.short	0x0018


	//----- nvinfo : EIATTR_SW_WAR
	.align		4
.L_19:
        /*0074*/ 	.byte	0x04, 0x36
        /*0076*/ 	.short	(.L_21 - .L_20)
.L_20:
        /*0078*/ 	.word	0x00000008
.L_21:


//--------------------- .nv.callgraph             --------------------------
	.section	.nv.callgraph,"",@"SHT_CUDA_CALLGRAPH"
	.align	4
	.sectionentsize	8
	.align		4
        /*0000*/ 	.word	0x00000000
	.align		4
        /*0004*/ 	.word	0xffffffff
	.align		4
        /*0008*/ 	.word	0x00000000
	.align		4
        /*000c*/ 	.word	0xfffffffe
	.align		4
        /*0010*/ 	.word	0x00000000
	.align		4
        /*0014*/ 	.word	0xfffffffd
	.align		4
        /*0018*/ 	.word	0x00000000
	.align		4
        /*001c*/ 	.word	0xfffffffc


//--------------------- .text._Z11hist_kernelPciPj --------------------------
	.section	.text._Z11hist_kernelPciPj,"ax",@progbits
	.align	128
        .global         _Z11hist_kernelPciPj
        .type           _Z11hist_kernelPciPj,@function
        .size           _Z11hist_kernelPciPj,(.L_x_3 - _Z11hist_kernelPciPj)
        .other          _Z11hist_kernelPciPj,@"STO_CUDA_ENTRY STV_DEFAULT"
_Z11hist_kernelPciPj:
.text._Z11hist_kernelPciPj:
[----:B------:R-:W-:Y:S01]  /*0000*/  LDC R1, c[0x0][0x37c] ;  /* 0x0000df00ff017b82 */ /* 0x000fe20000000800 */
[----:B------:R-:W0:Y:S07]  /*0010*/  S2R R7, SR_TID.X ;  /* 0x0000000000077919 */ /* 0x000e2e0000002100 */
[----:B------:R-:W1:Y:S01]  /*0020*/  S2UR UR6, SR_CTAID.X ;  /* 0x00000000000679c3 */ /* 0x000e620000002500 */
[----:B------:R-:W2:Y:S01]  /*0030*/  LDCU UR7, c[0x0][0x388] ;  /* 0x00007100ff0777ac */ /* 0x000ea20008000800 */
[----:B------:R-:W-:Y:S01]  /*0040*/  BSSY.RECONVERGENT B0, `(.L_x_0) ;  /* 0x0000017000007945 */ /* 0x000fe20003800200 */
[----:B------:R-:W-:-:S05]  /*0050*/  UMOV UR4, 0x400 ;  /* 0x0000040000047882 */ /* 0x000fca0000000000 */
[----:B------:R-:W1:Y:S08]  /*0060*/  LDC R0, c[0x0][0x360] ;  /* 0x0000d800ff007b82 */ /* 0x000e700000000800 */
[----:B------:R-:W3:Y:S01]  /*0070*/  S2UR UR5, SR_CgaCtaId ;  /* 0x00000000000579c3 */ /* 0x000ee20000008800 */
[----:B0-----:R-:W-:Y:S01]  /*0080*/  ISETP.GT.U32.AND P0, PT, R7, 0x6, PT ;  /* 0x000000060700780c */ /* 0x001fe20003f04070 */
[----:B-1----:R-:W-:-:S05]  /*0090*/  IMAD R3, R0, UR6, R7 ;  /* 0x0000000600037c24 */ /* 0x002fca000f8e0207 */
[----:B--2---:R-:W-:Y:S01]  /*00a0*/  ISETP.GE.AND P1, PT, R3, UR7, PT ;  /* 0x0000000703007c0c */ /* 0x004fe2000bf26270 */
[----:B------:R-:W0:Y:S01]  /*00b0*/  LDCU.64 UR6, c[0x0][0x358] ;  /* 0x00006b00ff0677ac */ /* 0x000e220008000a00 */
[----:B---3--:R-:W-:-:S06]  /*00c0*/  ULEA UR4, UR5, UR4, 0x18 ;  /* 0x0000000405047291 */ /* 0x008fcc000f8ec0ff */
[----:B------:R-:W-:-:S05]  /*00d0*/  LEA R0, R7, UR4, 0x2 ;  /* 0x0000000407007c11 */ /* 0x000fca000f8e10ff */
[----:B------:R1:W-:Y:S01]  /*00e0*/  @!P0 STS [R0], RZ ;  /* 0x000000ff00008388 */ /* 0x0003e20000000800 */
[----:B------:R-:W-:Y:S06]  /*00f0*/  BAR.SYNC.DEFER_BLOCKING 0x0 ;  /* 0x0000000000007b1d */ /* 0x000fec0000010000 */
[----:B------:R-:W-:Y:S05]  /*0100*/  @P1 BRA `(.L_x_1) ;  /* 0x0000000000281947 */ /* 0x000fea0003800000 */
[----:B------:R-:W2:Y:S02]  /*0110*/  LDCU.64 UR8, c[0x0][0x380] ;  /* 0x00007000ff0877ac */ /* 0x000ea40008000a00 */
[----:B--2---:R-:W-:-:S04]  /*0120*/  IADD3 R2, P1, PT, R3, UR8, RZ ;  /* 0x0000000803027c10 */ /* 0x004fc8000ff3e0ff */
[----:B------:R-:W-:-:S05]  /*0130*/  LEA.HI.X.SX32 R3, R3, UR9, 0x1, P1 ;  /* 0x0000000903037c11 */ /* 0x000fca00088f0eff */
[----:B0-----:R-:W2:Y:S02]  /*0140*/  LDG.E.U8 R2, desc[UR6][R2.64] ;  /* 0x0000000602027981 */ /* 0x001ea4000c1e1100 */
[----:B--2---:R-:W-:-:S05]  /*0150*/  VIADD R4, R2, 0xffffff9f ;  /* 0xffffff9f02047836 */ /* 0x004fca0000000000 */
[----:B------:R-:W-:-:S04]  /*0160*/  LOP3.LUT R5, R4, 0xff, RZ, 0xc0, !PT ;  /* 0x000000ff04057812 */ /* 0x000fc800078ec0ff */
[----:B------:R-:W-:-:S13]  /*0170*/  ISETP.GT.U32.AND P1, PT, R5, 0x19, PT ;  /* 0x000000190500780c */ /* 0x000fda0003f24070 */
[----:B------:R-:W-:Y:S05]  /*0180*/  @P1 BRA `(.L_x_1) ;  /* 0x0000000000081947 */ /* 0x000fea0003800000 */
[----:B------:R-:W-:-:S05]  /*0190*/  LOP3.LUT R4, R4, 0xfc, RZ, 0xc0, !PT ;  /* 0x000000fc04047812 */ /* 0x000fca00078ec0ff */
[----:B------:R2:W-:Y:S02]  /*01a0*/  ATOMS.POPC.INC.32 RZ, [R4+UR4] ;  /* 0x0000000004ff7f8c */ /* 0x0005e4000d800004 */
.L_x_1:
[----:B0-----:R-:W-:Y:S05]  /*01b0*/  BSYNC.RECONVERGENT B0 ;  /* 0x0000000000007941 */ /* 0x001fea0003800200 */
.L_x_0:
[----:B------:R-:W-:Y:S06]  /*01c0*/  BAR.SYNC.DEFER_BLOCKING 0x0 ;  /* 0x0000000000007b1d */ /* 0x000fec0000010000 */
[----:B------:R-:W-:Y:S05]  /*01d0*/  @P0 EXIT ;  /* 0x000000000000094d */ /* 0x000fea0003800000 */
[----:B------:R-:W0:Y:S02]  /*01e0*/  LDS R5, [R0] ;  /* 0x0000000000057984 */ /* 0x000e240000000800 */
[----:B0-----:R-:W-:-:S13]  /*01f0*/  ISETP.NE.AND P0, PT, R5, RZ, PT ;  /* 0x000000ff0500720c */ /* 0x001fda0003f05270 */
[----:B------:R-:W-:Y:S05]  /*0200*/  @!P0 EXIT ;  /* 0x000000000000894d */ /* 0x000fea0003800000 */
[----:B------:R-:W0:Y:S02]  /*0210*/  LDC.64 R2, c[0x0][0x390] ;  /* 0x0000e400ff027b82 */ /* 0x000e240000000a00 */
[----:B0-----:R-:W-:-:S05]  /*0220*/  IMAD.WIDE.U32 R2, R7, 0x4, R2 ;  /* 0x0000000407027825 */ /* 0x001fca00078e0002 */
[----:B------:R-:W-:Y:S01]  /*0230*/  REDG.E.ADD.STRONG.GPU desc[UR6][R2.64], R5 ;  /* 0x000000050200798e */ /* 0x000fe2000c12e106 */
[----:B------:R-:W-:Y:S05]  /*0240*/  EXIT ;  /* 0x000000000000794d */ /* 0x000fea0003800000 */
.L_x_2:
[----:B------:R-:W-:-:S00]  /*0250*/  BRA `(.L_x_2) ;  /* 0xfffffffc00fc7947 */ /* 0x000fc0000383ffff */
[----:B------:R-:W-:-:S00]  /*0260*/  NOP ;  /* 0x0000000000007918 */ /* 0x000fc00000000000 */
        /* <DEDUP_REMOVED lines=9> */
.L_x_3:


//--------------------- .nv.shared._Z11hist_kernelPciPj --------------------------
	.section	.nv.shared._Z11hist_kernelPciPj,"aw",@nobits
	.sectionflags	@""
	.align	4
.nv.shared._Z11hist_kernelPciPj:
	.zero		1052


//--------------------- .nv.shared.reserved.0     --------------------------
	.section	.nv.shared.reserved.0,"aw",@nobits
	.weak		__nv_reservedSMEM_offset_0_alias
	.size		__nv_reservedSMEM_offset_0_alias, 0, 64
	.other		__nv_reservedSMEM_offset_0_alias,@"STO_CUDA_RESERVED_SHARED STV_DEFAULT"
__nv_reservedSMEM_offset_0_alias:
	.zero		0
	.zero		64


//--------------------- .nv.constant0._Z11hist_kernelPciPj --------------------------
	.section	.nv.constant0._Z11hist_kernelPciPj,"a",@progbits
	.sectionflags	@""
	.align	4
.nv.constant0._Z11hist_kernelPciPj:
	.zero		920


//--------------------- SYMBOLS --------------------------

	.type		.nv.reservedSmem.offset0,@object
	.size		.nv.reservedSmem.offset0,0x4
	.type		.nv.reservedSmem.cap,@object
	.size		.nv.reservedSmem.cap,0x4
